	.headerflags	@"EF_CUDA_TEXMODE_UNIFIED EF_CUDA_64BIT_ADDRESS EF_CUDA_ACCELERATORS EF_CUDA_SM90 EF_CUDA_VIRTUAL_SM(EF_CUDA_SM90)"
	.elftype	@"ET_EXEC"


//--------------------- .nv.info                  --------------------------
	.section	.nv.info,"",@"SHT_CUDA_INFO"
	.align	4


	//----- nvinfo : EIATTR_REGCOUNT
	.align		4
        /*0000*/ 	.byte	0x04, 0x2f
        /*0002*/ 	.short	(.L_1 - .L_0)
	.align		4
.L_0:
        /*0004*/ 	.word	index@(triton_poi_fused_clone_1)
        /*0008*/ 	.word	0x0000000f


	//----- nvinfo : EIATTR_MIN_STACK_SIZE
	.align		4
.L_1:
        /*000c*/ 	.byte	0x04, 0x12
        /*000e*/ 	.short	(.L_3 - .L_2)
	.align		4
.L_2:
        /*0010*/ 	.word	index@(triton_poi_fused_clone_1)
        /*0014*/ 	.word	0x00000000


	//----- nvinfo : EIATTR_FRAME_SIZE
	.align		4
.L_3:
        /*0018*/ 	.byte	0x04, 0x11
        /*001a*/ 	.short	(.L_5 - .L_4)
	.align		4
.L_4:
        /*001c*/ 	.word	index@(triton_poi_fused_clone_1)
        /*0020*/ 	.word	0x00000000


	//----- nvinfo : EIATTR_MIN_STACK_SIZE
	.align		4
.L_5:
        /*0024*/ 	.byte	0x04, 0x12
        /*0026*/ 	.short	(.L_7 - .L_6)
	.align		4
.L_6:
        /*0028*/ 	.word	index@(triton_poi_fused_clone_1)
        /*002c*/ 	.word	0x00000000
.L_7:


//--------------------- .nv.info.triton_poi_fused_clone_1 --------------------------
	.section	.nv.info.triton_poi_fused_clone_1,"",@"SHT_CUDA_INFO"
	.sectionflags	@""
	.align	4


	//----- nvinfo : EIATTR_CUDA_API_VERSION
	.align		4
        /*0000*/ 	.byte	0x04, 0x37
        /*0002*/ 	.short	(.L_9 - .L_8)
.L_8:
        /*0004*/ 	.word	0x0000007c


	//----- nvinfo : EIATTR_KPARAM_INFO
	.align		4
.L_9:
        /*0008*/ 	.byte	0x04, 0x17
        /*000a*/ 	.short	(.L_11 - .L_10)
.L_10:
        /*000c*/ 	.word	0x00000000
        /*0010*/ 	.short	0x0002
        /*0012*/ 	.short	0x0010
        /*0014*/ 	.byte	0x00, 0xf0, 0x11, 0x00


	//----- nvinfo : EIATTR_KPARAM_INFO
	.align		4
.L_11:
        /*0018*/ 	.byte	0x04, 0x17
        /*001a*/ 	.short	(.L_13 - .L_12)
.L_12:
        /*001c*/ 	.word	0x00000000
        /*0020*/ 	.short	0x0001
        /*0022*/ 	.short	0x0008
        /*0024*/ 	.byte	0x00, 0xf4, 0x21, 0x00


	//----- nvinfo : EIATTR_KPARAM_INFO
	.align		4
.L_13:
        /*0028*/ 	.byte	0x04, 0x17
        /*002a*/ 	.short	(.L_15 - .L_14)
.L_14:
        /*002c*/ 	.word	0x00000000
        /*0030*/ 	.short	0x0000
        /*0032*/ 	.short	0x0000
        /*0034*/ 	.byte	0x00, 0xf4, 0x21, 0x00


	//----- nvinfo : EIATTR_SPARSE_MMA_MASK
	.align		4
.L_15:
        /*0038*/ 	.byte	0x03, 0x50
        /*003a*/ 	.short	0x0000


	//----- nvinfo : EIATTR_MAXREG_COUNT
	.align		4
        /*003c*/ 	.byte	0x03, 0x1b
        /*003e*/ 	.short	0x00ff


	//----- nvinfo : EIATTR_EXIT_INSTR_OFFSETS
	.align		4
        /*0040*/ 	.byte	0x04, 0x1c
        /*0042*/ 	.short	(.L_17 - .L_16)


	//   ....[0]....
.L_16:
        /*0044*/ 	.word	0x00000220


	//   ....[1]....
        /*0048*/ 	.word	0x00000240


	//----- nvinfo : EIATTR_REQNTID
	.align		4
.L_17:
        /*004c*/ 	.byte	0x04, 0x10
        /*004e*/ 	.short	(.L_19 - .L_18)
.L_18:
        /*0050*/ 	.word	0x00000080
        /*0054*/ 	.word	0x00000001
        /*0058*/ 	.word	0x00000001


	//----- nvinfo : EIATTR_CRS_STACK_SIZE
	.align		4
.L_19:
        /*005c*/ 	.byte	0x04, 0x1e
        /*005e*/ 	.short	(.L_21 - .L_20)
.L_20:
        /*0060*/ 	.word	0x00000000


	//----- nvinfo : EIATTR_CBANK_PARAM_SIZE
	.align		4
.L_21:
        /*0064*/ 	.byte	0x03, 0x19
        /*0066*/ 	.short	0x0014


	//----- nvinfo : EIATTR_PARAM_CBANK
	.align		4
        /*0068*/ 	.byte	0x04, 0x0a
        /*006a*/ 	.short	(.L_23 - .L_22)
	.align		4
.L_22:
        /*006c*/ 	.word	index@(.nv.constant0.triton_poi_fused_clone_1)
        /*0070*/ 	.short	0x0210
        /*0072*/ 	.short	0x0014


	//----- nvinfo : EIATTR_SW_WAR
	.align		4
.L_23:
        /*0074*/ 	.byte	0x04, 0x36
        /*0076*/ 	.short	(.L_25 - .L_24)
.L_24:
        /*0078*/ 	.word	0x00000008
.L_25:


//--------------------- .nv.callgraph             --------------------------
	.section	.nv.callgraph,"",@"SHT_CUDA_CALLGRAPH"
	.align	4
	.sectionentsize	8
	.align		4
        /*0000*/ 	.word	0x00000000
	.align		4
        /*0004*/ 	.word	0xffffffff
	.align		4
        /*0008*/ 	.word	0x00000000
	.align		4
        /*000c*/ 	.word	0xfffffffe
	.align		4
        /*0010*/ 	.word	0x00000000
	.align		4
        /*0014*/ 	.word	0xfffffffd
	.align		4
        /*0018*/ 	.word	0x00000000
	.align		4
        /*001c*/ 	.word	0xfffffffc


//--------------------- .text.triton_poi_fused_clone_1 --------------------------
	.section	.text.triton_poi_fused_clone_1,"ax",@progbits
	.align	128
        .global         triton_poi_fused_clone_1
        .type           triton_poi_fused_clone_1,@function
        .size           triton_poi_fused_clone_1,(.L_x_3 - triton_poi_fused_clone_1)
        .other          triton_poi_fused_clone_1,@"STO_CUDA_ENTRY STV_DEFAULT"
triton_poi_fused_clone_1:
.text.triton_poi_fused_clone_1:
[----:B------:R-:W0:Y:S02]  /*0000*/  LDC R1, c[0x0][0x28] ;  /* 0x00000a00ff017b82 */ /* 0x000e240000000800 */
[----:B------:R-:W1:Y:S01]  /*0010*/  S2R R0, SR_TID.X ;  /* 0x0000000000007919 */ /* 0x000e620000002100 */
[----:B------:R-:W2:Y:S01]  /*0020*/  LDC.64 R4, c[0x0][0x218] ;  /* 0x00008600ff047b82 */ /* 0x000ea20000000a00 */
[----:B------:R-:W-:Y:S01]  /*0030*/  ULDC.64 UR4, c[0x0][0x208] ;  /* 0x0000820000047ab9 */ /* 0x000fe20000000a00 */
[----:B------:R-:W-:Y:S01]  /*0040*/  BSSY B0, `(.L_x_0) ;  /* 0x000001d000007945 */ /* 0x000fe20003800000 */
[----:B------:R-:W3:Y:S01]  /*0050*/  S2R R7, SR_CTAID.X ;  /* 0x0000000000077919 */ /* 0x000ee20000002500 */
[----:B-1----:R-:W-:Y:S02]  /*0060*/  LOP3.LUT R0, R0, 0x7f, RZ, 0xc0, !PT ;  /* 0x0000007f00007812 */ /* 0x002fe400078ec0ff */
[----:B---3--:R-:W-:-:S03]  /*0070*/  SHF.R.S32.HI R2, RZ, 0x18, R7 ;  /* 0x00000018ff027819 */ /* 0x008fc60000011407 */
[----:B------:R-:W-:Y:S01]  /*0080*/  IMAD R7, R7, 0x80, R0 ;  /* 0x0000008007077824 */ /* 0x000fe200078e0200 */
[----:B------:R-:W-:-:S03]  /*0090*/  SGXT R0, R2, 0x1 ;  /* 0x000000010200781a */ /* 0x000fc60000000200 */
[C---:B--2---:R-:W-:Y:S01]  /*00a0*/  IMAD.WIDE R4, R7.reuse, 0x4, R4 ;  /* 0x0000000407047825 */ /* 0x044fe200078e0204 */
[----:B------:R-:W-:Y:S02]  /*00b0*/  ISETP.GE.AND P0, PT, R7, 0x400, PT ;  /* 0x000004000700780c */ /* 0x000fe40003f06270 */
[CC--:B------:R-:W-:Y:S02]  /*00c0*/  LEA.HI R2, R0.reuse, R7.reuse, RZ, 0x6 ;  /* 0x0000000700027211 */ /* 0x0c0fe400078f30ff */
[CC--:B------:R-:W-:Y:S02]  /*00d0*/  LEA.HI R6, R0.reuse, R7.reuse, RZ, 0x4 ;  /* 0x0000000700067211 */ /* 0x0c0fe400078f20ff */
[----:B------:R-:W-:Y:S02]  /*00e0*/  SHF.R.S32.HI R8, RZ, 0x6, R2 ;  /* 0x00000006ff087819 */ /* 0x000fe40000011402 */
[----:B------:R-:W1:Y:S01]  /*00f0*/  LDC.64 R2, c[0x0][0x210] ;  /* 0x00008400ff027b82 */ /* 0x000e620000000a00 */
[----:B------:R-:W-:-:S02]  /*0100*/  LEA.HI R0, R0, R7, RZ, 0x8 ;  /* 0x0000000700007211 */ /* 0x000fc400078f40ff */
[----:B------:R-:W-:Y:S02]  /*0110*/  SHF.R.S32.HI R9, RZ, 0x4, R6 ;  /* 0x00000004ff097819 */ /* 0x000fe40000011406 */
[----:B------:R-:W-:Y:S02]  /*0120*/  LEA.HI R10, R8, R8, RZ, 0x2 ;  /* 0x00000008080a7211 */ /* 0x000fe400078f10ff */
[----:B------:R-:W-:Y:S02]  /*0130*/  LOP3.LUT R12, R0, 0xffffff00, RZ, 0xc0, !PT ;  /* 0xffffff00000c7812 */ /* 0x000fe400078ec0ff */
[----:B------:R-:W-:Y:S02]  /*0140*/  LOP3.LUT R6, R6, 0xfffffff0, RZ, 0xc0, !PT ;  /* 0xfffffff006067812 */ /* 0x000fe400078ec0ff */
[----:B------:R-:W-:Y:S02]  /*0150*/  LEA.HI R0, R9, R9, RZ, 0x2 ;  /* 0x0000000909007211 */ /* 0x000fe400078f10ff */
[----:B------:R-:W-:-:S02]  /*0160*/  LOP3.LUT R11, R10, 0xffffffc, RZ, 0xc0, !PT ;  /* 0x0ffffffc0a0b7812 */ /* 0x000fc400078ec0ff */
[----:B------:R-:W-:Y:S01]  /*0170*/  IADD3 R6, R12, R7, -R6 ;  /* 0x000000070c067210 */ /* 0x000fe20007ffe806 */
[----:B------:R-:W-:Y:S01]  /*0180*/  IMAD.MOV.U32 R7, RZ, RZ, RZ ;  /* 0x000000ffff077224 */ /* 0x000fe200078e00ff */
[----:B------:R-:W-:Y:S01]  /*0190*/  LOP3.LUT R0, R0, 0x3fffffc, RZ, 0xc0, !PT ;  /* 0x03fffffc00007812 */ /* 0x000fe200078ec0ff */
[----:B------:R-:W-:-:S04]  /*01a0*/  IMAD.IADD R11, R8, 0x1, -R11 ;  /* 0x00000001080b7824 */ /* 0x000fc800078e0a0b */
[----:B------:R-:W-:Y:S02]  /*01b0*/  IMAD.IADD R0, R9, 0x1, -R0 ;  /* 0x0000000109007824 */ /* 0x000fe400078e0a00 */
[----:B------:R-:W-:-:S04]  /*01c0*/  IMAD R11, R11, 0x10, R6 ;  /* 0x000000100b0b7824 */ /* 0x000fc800078e0206 */
[----:B------:R-:W-:-:S04]  /*01d0*/  IMAD R11, R0, 0x40, R11 ;  /* 0x00000040000b7824 */ /* 0x000fc800078e020b */
[----:B-1----:R-:W-:Y:S01]  /*01e0*/  IMAD.WIDE R2, R11, 0x4, R2 ;  /* 0x000000040b027825 */ /* 0x002fe200078e0202 */
[----:B------:R-:W-:Y:S06]  /*01f0*/  @P0 BRA `(.L_x_1) ;  /* 0x0000000000040947 */ /* 0x000fec0003800000 */
[----:B------:R1:W5:Y:S02]  /*0200*/  LDG.E R7, desc[UR4][R2.64] ;  /* 0x0000000402077981 */ /* 0x000364000c1e1900 */
.L_x_1:
[----:B------:R-:W-:Y:S05]  /*0210*/  BSYNC B0 ;  /* 0x0000000000007941 */ /* 0x000fea0003800000 */
.L_x_0:
[----:B------:R-:W-:Y:S05]  /*0220*/  @P0 EXIT ;  /* 0x000000000000094d */ /* 0x000fea0003800000 */
[----:B-----5:R-:W-:Y:S01]  /*0230*/  STG.E desc[UR4][R4.64], R7 ;  /* 0x0000000704007986 */ /* 0x020fe2000c101904 */
[----:B------:R-:W-:Y:S05]  /*0240*/  EXIT ;  /* 0x000000000000794d */ /* 0x000fea0003800000 */
.L_x_2:
[----:B------:R-:W-:-:S00]  /*0250*/  BRA `(.L_x_2) ;  /* 0xfffffffc00fc7947 */ /* 0x000fc0000383ffff */
[----:B------:R-:W-:-:S00]  /*0260*/  NOP ;  /* 0x0000000000007918 */ /* 0x000fc00000000000 */
        /* <DEDUP_REMOVED lines=9> */
.L_x_3:


//--------------------- .nv.constant0.triton_poi_fused_clone_1 --------------------------
	.section	.nv.constant0.triton_poi_fused_clone_1,"a",@progbits
	.sectionflags	@""
	.align	4
.nv.constant0.triton_poi_fused_clone_1:
	.zero		548
